	.headerflags	@"EF_CUDA_TEXMODE_UNIFIED EF_CUDA_64BIT_ADDRESS EF_CUDA_SM86 EF_CUDA_VIRTUAL_SM(EF_CUDA_SM86)"
	.elftype	@"ET_EXEC"


//--------------------- .nv.info                  --------------------------
	.section	.nv.info,"",@"SHT_CUDA_INFO"
	.align	4


	//----- nvinfo : EIATTR_REGCOUNT
	.align		4
        /*0000*/ 	.byte	0x04, 0x2f
        /*0002*/ 	.short	(.L_1 - .L_0)
	.align		4
.L_0:
        /*0004*/ 	.word	index@(triton_mm)
        /*0008*/ 	.word	0x00000050


	//----- nvinfo : EIATTR_MIN_STACK_SIZE
	.align		4
.L_1:
        /*000c*/ 	.byte	0x04, 0x12
        /*000e*/ 	.short	(.L_3 - .L_2)
	.align		4
.L_2:
        /*0010*/ 	.word	index@(triton_mm)
        /*0014*/ 	.word	0x00000000


	//----- nvinfo : EIATTR_FRAME_SIZE
	.align		4
.L_3:
        /*0018*/ 	.byte	0x04, 0x11
        /*001a*/ 	.short	(.L_5 - .L_4)
	.align		4
.L_4:
        /*001c*/ 	.word	index@(triton_mm)
        /*0020*/ 	.word	0x00000000


	//----- nvinfo : EIATTR_MIN_STACK_SIZE
	.align		4
.L_5:
        /*0024*/ 	.byte	0x04, 0x12
        /*0026*/ 	.short	(.L_7 - .L_6)
	.align		4
.L_6:
        /*0028*/ 	.word	index@(triton_mm)
        /*002c*/ 	.word	0x00000000
.L_7:


//--------------------- .nv.info.triton_mm        --------------------------
	.section	.nv.info.triton_mm,"",@"SHT_CUDA_INFO"
	.sectionflags	@""
	.align	4


	//----- nvinfo : EIATTR_CUDA_API_VERSION
	.align		4
        /*0000*/ 	.byte	0x04, 0x37
        /*0002*/ 	.short	(.L_9 - .L_8)
.L_8:
        /*0004*/ 	.word	0x0000007c


	//----- nvinfo : EIATTR_SW2861232_WAR
	.align		4
.L_9:
        /*0008*/ 	.byte	0x01, 0x35
	.zero		2


	//----- nvinfo : EIATTR_PARAM_CBANK
	.align		4
        /*000c*/ 	.byte	0x04, 0x0a
        /*000e*/ 	.short	(.L_11 - .L_10)
	.align		4
.L_10:
        /*0010*/ 	.word	index@(.nv.constant0.triton_mm)
        /*0014*/ 	.short	0x0160
        /*0016*/ 	.short	0x0020


	//----- nvinfo : EIATTR_CBANK_PARAM_SIZE
	.align		4
.L_11:
        /*0018*/ 	.byte	0x03, 0x19
        /*001a*/ 	.short	0x0020


	//----- nvinfo : EIATTR_KPARAM_INFO
	.align		4
        /*001c*/ 	.byte	0x04, 0x17
        /*001e*/ 	.short	(.L_13 - .L_12)
.L_12:
        /*0020*/ 	.word	0x00000000
        /*0024*/ 	.short	0x0003
        /*0026*/ 	.short	0x0018
        /*0028*/ 	.byte	0x00, 0xf4, 0x21, 0x00


	//----- nvinfo : EIATTR_KPARAM_INFO
	.align		4
.L_13:
        /*002c*/ 	.byte	0x04, 0x17
        /*002e*/ 	.short	(.L_15 - .L_14)
.L_14:
        /*0030*/ 	.word	0x00000000
        /*0034*/ 	.short	0x0002
        /*0036*/ 	.short	0x0010
        /*0038*/ 	.byte	0x00, 0xf4, 0x21, 0x00


	//----- nvinfo : EIATTR_KPARAM_INFO
	.align		4
.L_15:
        /*003c*/ 	.byte	0x04, 0x17
        /*003e*/ 	.short	(.L_17 - .L_16)
.L_16:
        /*0040*/ 	.word	0x00000000
        /*0044*/ 	.short	0x0001
        /*0046*/ 	.short	0x0008
        /*0048*/ 	.byte	0x00, 0xf4, 0x21, 0x00


	//----- nvinfo : EIATTR_KPARAM_INFO
	.align		4
.L_17:
        /*004c*/ 	.byte	0x04, 0x17
        /*004e*/ 	.short	(.L_19 - .L_18)
.L_18:
        /*0050*/ 	.word	0x00000000
        /*0054*/ 	.short	0x0000
        /*0056*/ 	.short	0x0000
        /*0058*/ 	.byte	0x00, 0xf4, 0x21, 0x00


	//----- nvinfo : EIATTR_MAXREG_COUNT
	.align		4
.L_19:
        /*005c*/ 	.byte	0x03, 0x1b
        /*005e*/ 	.short	0x00ff


	//----- nvinfo : EIATTR_EXIT_INSTR_OFFSETS
	.align		4
        /*0060*/ 	.byte	0x04, 0x1c
        /*0062*/ 	.short	(.L_21 - .L_20)


	//   ....[0]....
.L_20:
        /*0064*/ 	.word	0x00001320


	//   ....[1]....
        /*0068*/ 	.word	0x00001370


	//----- nvinfo : EIATTR_REQNTID
	.align		4
.L_21:
        /*006c*/ 	.byte	0x04, 0x10
        /*006e*/ 	.short	(.L_23 - .L_22)
.L_22:
        /*0070*/ 	.word	0x00000080
        /*0074*/ 	.word	0x00000001
        /*0078*/ 	.word	0x00000001
.L_23:


//--------------------- .nv.callgraph             --------------------------
	.section	.nv.callgraph,"",@"SHT_CUDA_CALLGRAPH"
	.align	4
	.sectionentsize	8
	.align		4
        /*0000*/ 	.word	0x00000000
	.align		4
        /*0004*/ 	.word	0xffffffff
	.align		4
        /*0008*/ 	.word	0x00000000
	.align		4
        /*000c*/ 	.word	0xfffffffe
	.align		4
        /*0010*/ 	.word	0x00000000
	.align		4
        /*0014*/ 	.word	0xfffffffd
	.align		4
        /*0018*/ 	.word	0x00000000
	.align		4
        /*001c*/ 	.word	0xfffffffc


//--------------------- .nv.rel.action            --------------------------
	.section	.nv.rel.action,"",@"SHT_CUDA_RELOCINFO"
	.align	8
	.sectionentsize	8
        /*0000*/ 	.byte	0x73, 0x00, 0x00, 0x00, 0x00, 0x00, 0x00, 0x00, 0x00, 0x00, 0x00, 0x11, 0x25, 0x00, 0x05, 0x36


//--------------------- .nv.constant0.triton_mm   --------------------------
	.section	.nv.constant0.triton_mm,"a",@progbits
	.sectionflags	@""
	.align	4
.nv.constant0.triton_mm:
	.zero		384


//--------------------- .text.triton_mm           --------------------------
	.section	.text.triton_mm,"ax",@progbits
	.sectionflags	@"SHF_BARRIERS=1"
	.sectioninfo	@"SHI_REGISTERS=80"
	.align	128
        .global         triton_mm
        .type           triton_mm,@function
        .size           triton_mm,(.L_x_2 - triton_mm)
        .other          triton_mm,@"STO_CUDA_ENTRY STV_DEFAULT"
triton_mm:
.text.triton_mm:
[----:B------:R-:W-:Y:S02]  /*0000*/  IMAD.MOV.U32 R1, RZ, RZ, c[0x0][0x28] ;  /* 0x00000a00ff017624 */ /* 0x000fe400078e00ff */
[----:B------:R-:W1:Y:S01]  /*0010*/  S2R R9, SR_CTAID.X ;  /* 0x0000000000097919 */ /* 0x000e620000002500 */
[----:B------:R-:W-:Y:S01]  /*0020*/  IMAD.MOV.U32 R5, RZ, RZ, 0x8 ;  /* 0x00000008ff057424 */ /* 0x000fe200078e00ff */
[----:B------:R-:W-:Y:S01]  /*0030*/  ULDC.64 UR6, c[0x0][0x118] ;  /* 0x0000460000067ab9 */ /* 0x000fe20000000a00 */
[----:B------:R-:W-:Y:S01]  /*0040*/  IMAD.MOV.U32 R67, RZ, RZ, RZ ;  /* 0x000000ffff437224 */ /* 0x000fe200078e00ff */
[----:B------:R-:W2:Y:S01]  /*0050*/  S2R R69, SR_TID.X ;  /* 0x0000000000457919 */ /* 0x000ea20000002100 */
[----:B------:R-:W-:Y:S01]  /*0060*/  IMAD.MOV.U32 R68, RZ, RZ, RZ ;  /* 0x000000ffff447224 */ /* 0x000fe200078e00ff */
[----:B------:R-:W-:Y:S01]  /*0070*/  CS2R R56, SRZ ;  /* 0x0000000000387805 */ /* 0x000fe2000001ff00 */
        /* <DEDUP_REMOVED lines=13> */
[----:B------:R-:W-:Y:S01]  /*0150*/  UMOV UR4, 0xffffffff ;  /* 0xffffffff00047882 */ /* 0x000fe20000000000 */
[----:B-1----:R-:W-:Y:S01]  /*0160*/  IMAD.HI R0, R9, 0x66666667, RZ ;  /* 0x6666666709007827 */ /* 0x002fe200078e02ff */
[----:B------:R-:W-:-:S04]  /*0170*/  IABS R8, R9 ;  /* 0x0000000900087213 */ /* 0x000fc80000000000 */
[----:B------:R-:W-:-:S04]  /*0180*/  SHF.R.U32.HI R3, RZ, 0x1f, R0 ;  /* 0x0000001fff037819 */ /* 0x000fc80000011600 */
[----:B------:R-:W-:-:S05]  /*0190*/  LEA.HI.SX32 R0, R0, R3, 0x17 ;  /* 0x0000000300007211 */ /* 0x000fca00078fbaff */
[C---:B------:R-:W-:Y:S02]  /*01a0*/  IMAD R2, R0.reuse, -0x8, R5 ;  /* 0xfffffff800027824 */ /* 0x040fe400078e0205 */
[----:B------:R-:W-:-:S03]  /*01b0*/  IMAD R7, R0, -0x500, R9 ;  /* 0xfffffb0000077824 */ /* 0x000fc600078e0209 */
[----:B------:R-:W-:Y:S02]  /*01c0*/  IMNMX R4, R2, 0x8, PT ;  /* 0x0000000802047817 */ /* 0x000fe40003800200 */
[----:B------:R-:W-:Y:S02]  /*01d0*/  IABS R10, R7 ;  /* 0x00000007000a7213 */ /* 0x000fe40000000000 */
[-C--:B------:R-:W-:Y:S02]  /*01e0*/  IABS R6, R4.reuse ;  /* 0x0000000400067213 */ /* 0x080fe40000000000 */
[-C--:B------:R-:W-:Y:S02]  /*01f0*/  IABS R12, R4.reuse ;  /* 0x00000004000c7213 */ /* 0x080fe40000000000 */
[----:B------:R-:W1:Y:S01]  /*0200*/  I2F.RP R5, R6 ;  /* 0x0000000600057306 */ /* 0x000e620000209400 */
[----:B------:R-:W-:-:S04]  /*0210*/  LOP3.LUT R7, R7, R4, RZ, 0x3c, !PT ;  /* 0x0000000407077212 */ /* 0x000fc800078e3cff */
[----:B------:R-:W-:Y:S02]  /*0220*/  ISETP.GE.AND P3, PT, R7, RZ, PT ;  /* 0x000000ff0700720c */ /* 0x000fe40003f66270 */
[----:B--2---:R-:W-:Y:S01]  /*0230*/  SHF.R.U32.HI R7, RZ, 0x1, R69 ;  /* 0x00000001ff077819 */ /* 0x004fe20000011645 */
[----:B-1----:R-:W1:Y:S02]  /*0240*/  MUFU.RCP R5, R5 ;  /* 0x0000000500057308 */ /* 0x002e640000001000 */
[----:B-1----:R-:W-:-:S06]  /*0250*/  IADD3 R2, R5, 0xffffffe, RZ ;  /* 0x0ffffffe05027810 */ /* 0x002fcc0007ffe0ff */
[----:B------:R1:W2:Y:S02]  /*0260*/  F2I.FTZ.U32.TRUNC.NTZ R3, R2 ;  /* 0x0000000200037305 */ /* 0x0002a4000021f000 */
[----:B-1----:R-:W-:Y:S02]  /*0270*/  IMAD.MOV.U32 R2, RZ, RZ, RZ ;  /* 0x000000ffff027224 */ /* 0x002fe400078e00ff */
[----:B--2---:R-:W-:-:S04]  /*0280*/  IMAD.MOV R11, RZ, RZ, -R3 ;  /* 0x000000ffff0b7224 */ /* 0x004fc800078e0a03 */
[----:B------:R-:W-:-:S04]  /*0290*/  IMAD R11, R11, R6, RZ ;  /* 0x000000060b0b7224 */ /* 0x000fc800078e02ff */
[----:B------:R-:W-:-:S04]  /*02a0*/  IMAD.HI.U32 R3, R3, R11, R2 ;  /* 0x0000000b03037227 */ /* 0x000fc800078e0002 */
[----:B------:R-:W-:Y:S02]  /*02b0*/  IMAD.MOV R11, RZ, RZ, -R12 ;  /* 0x000000ffff0b7224 */ /* 0x000fe400078e0a0c */
[----:B------:R-:W-:-:S04]  /*02c0*/  IMAD.HI.U32 R2, R3, R10, RZ ;  /* 0x0000000a03027227 */ /* 0x000fc800078e00ff */
[----:B------:R-:W-:-:S04]  /*02d0*/  IMAD.HI.U32 R3, R3, R8, RZ ;  /* 0x0000000803037227 */ /* 0x000fc800078e00ff */
[-C--:B------:R-:W-:Y:S02]  /*02e0*/  IMAD R5, R2, R11.reuse, R10 ;  /* 0x0000000b02057224 */ /* 0x080fe400078e020a */
[----:B------:R-:W-:Y:S01]  /*02f0*/  IMAD R3, R3, R11, R8 ;  /* 0x0000000b03037224 */ /* 0x000fe200078e0208 */
[----:B------:R-:W-:Y:S01]  /*0300*/  LOP3.LUT R11, R7, 0x8, RZ, 0xc0, !PT ;  /* 0x00000008070b7812 */ /* 0x000fe200078ec0ff */
[----:B------:R-:W-:Y:S01]  /*0310*/  IMAD.SHL.U32 R12, R69, 0x4, RZ ;  /* 0x00000004450c7824 */ /* 0x000fe200078e00ff */
[C---:B------:R-:W-:Y:S02]  /*0320*/  ISETP.GT.U32.AND P2, PT, R6.reuse, R5, PT ;  /* 0x000000050600720c */ /* 0x040fe40003f44070 */
[----:B------:R-:W-:Y:S02]  /*0330*/  ISETP.GT.U32.AND P0, PT, R6, R3, PT ;  /* 0x000000030600720c */ /* 0x000fe40003f04070 */
[----:B------:R-:W-:Y:S02]  /*0340*/  LOP3.LUT R7, R12, 0x8, RZ, 0xc0, !PT ;  /* 0x000000080c077812 */ /* 0x000fe400078ec0ff */
[----:B------:R-:W-:-:S02]  /*0350*/  LOP3.LUT R8, R11, 0x10, R12, 0xf8, !PT ;  /* 0x000000100b087812 */ /* 0x000fc400078ef80c */
[----:B------:R-:W-:Y:S02]  /*0360*/  LOP3.LUT R73, R11, 0x18, R12, 0x78, !PT ;  /* 0x000000180b497812 */ /* 0x000fe400078e780c */
[----:B------:R-:W-:Y:S02]  /*0370*/  LOP3.LUT R13, R8, 0x10, R7, 0x1e, !PT ;  /* 0x00000010080d7812 */ /* 0x000fe400078e1e07 */
[----:B------:R-:W-:Y:S01]  /*0380*/  LOP3.LUT R12, R12, 0x18, R69, 0x48, !PT ;  /* 0x000000180c0c7812 */ /* 0x000fe200078e4845 */
[--C-:B------:R-:W-:Y:S01]  /*0390*/  @!P2 IMAD.IADD R5, R5, 0x1, -R6.reuse ;  /* 0x000000010505a824 */ /* 0x100fe200078e0a06 */
[----:B------:R-:W-:Y:S01]  /*03a0*/  @!P2 IADD3 R2, R2, 0x1, RZ ;  /* 0x000000010202a810 */ /* 0x000fe20007ffe0ff */
[----:B------:R-:W-:Y:S01]  /*03b0*/  @!P0 IMAD.IADD R3, R3, 0x1, -R6 ;  /* 0x0000000103038824 */ /* 0x000fe200078e0a06 */
[----:B------:R-:W-:Y:S02]  /*03c0*/  ISETP.GE.AND P2, PT, R9, RZ, PT ;  /* 0x000000ff0900720c */ /* 0x000fe40003f46270 */
[----:B------:R-:W-:-:S02]  /*03d0*/  ISETP.GE.U32.AND P0, PT, R5, R6, PT ;  /* 0x000000060500720c */ /* 0x000fc40003f06070 */
[----:B------:R-:W-:Y:S02]  /*03e0*/  ISETP.GT.U32.AND P1, PT, R6, R3, PT ;  /* 0x000000030600720c */ /* 0x000fe40003f24070 */
[----:B------:R-:W-:-:S09]  /*03f0*/  SHF.R.U32.HI R5, RZ, 0x2, R69 ;  /* 0x00000002ff057819 */ /* 0x000fd20000011645 */
[----:B------:R-:W-:Y:S02]  /*0400*/  @P0 IADD3 R2, R2, 0x1, RZ ;  /* 0x0000000102020810 */ /* 0x000fe40007ffe0ff */
[----:B------:R-:W-:Y:S01]  /*0410*/  ISETP.NE.AND P0, PT, R4, RZ, PT ;  /* 0x000000ff0400720c */ /* 0x000fe20003f05270 */
[----:B------:R-:W-:Y:S01]  /*0420*/  @!P1 IMAD.IADD R3, R3, 0x1, -R6 ;  /* 0x0000000103039824 */ /* 0x000fe200078e0a06 */
[----:B------:R-:W-:Y:S01]  /*0430*/  LOP3.LUT R4, RZ, R4, RZ, 0x33, !PT ;  /* 0x00000004ff047212 */ /* 0x000fe200078e33ff */
[----:B------:R-:W-:Y:S01]  /*0440*/  @!P3 IMAD.MOV R2, RZ, RZ, -R2 ;  /* 0x000000ffff02b224 */ /* 0x000fe200078e0a02 */
[----:B------:R-:W-:Y:S01]  /*0450*/  SHF.R.U32.HI R6, RZ, 0x2, R69 ;  /* 0x00000002ff067819 */ /* 0x000fe20000011645 */
[----:B------:R-:W-:-:S03]  /*0460*/  @!P2 IMAD.MOV R3, RZ, RZ, -R3 ;  /* 0x000000ffff03a224 */ /* 0x000fc600078e0a03 */
[----:B------:R-:W-:Y:S02]  /*0470*/  SEL R65, R4, R2, !P0 ;  /* 0x0000000204417207 */ /* 0x000fe40004000000 */
[----:B------:R-:W-:Y:S02]  /*0480*/  LOP3.LUT R2, R69, 0x8, RZ, 0xc0, !PT ;  /* 0x0000000845027812 */ /* 0x000fe400078ec0ff */
[----:B------:R-:W-:Y:S01]  /*0490*/  SGXT.U32 R6, R6, 0x5 ;  /* 0x000000050606781a */ /* 0x000fe20000000000 */
[----:B------:R-:W-:Y:S01]  /*04a0*/  IMAD.SHL.U32 R65, R65, 0x40, RZ ;  /* 0x0000004041417824 */ /* 0x000fe200078e00ff */
[----:B------:R-:W-:Y:S02]  /*04b0*/  LOP3.LUT R8, R2, 0x10, R5, 0xf8, !PT ;  /* 0x0000001002087812 */ /* 0x000fe400078ef805 */
[----:B------:R-:W-:Y:S02]  /*04c0*/  LOP3.LUT R2, R5, 0x10, RZ, 0xc0, !PT ;  /* 0x0000001005027812 */ /* 0x000fe400078ec0ff */
[----:B------:R-:W-:-:S02]  /*04d0*/  LOP3.LUT R9, R65, 0x20, R6, 0xfe, !PT ;  /* 0x0000002041097812 */ /* 0x000fc400078efe06 */
[----:B------:R-:W-:Y:S02]  /*04e0*/  SEL R3, R4, R3, !P0 ;  /* 0x0000000304037207 */ /* 0x000fe40004000000 */
[--C-:B------:R-:W-:Y:S01]  /*04f0*/  LOP3.LUT R2, R2, 0xf, R69.reuse, 0xf8, !PT ;  /* 0x0000000f02027812 */ /* 0x100fe200078ef845 */
[----:B------:R-:W-:Y:S01]  /*0500*/  IMAD.HI R4, R9, 0x66666667, RZ ;  /* 0x6666666709047827 */ /* 0x000fe200078e02ff */
[----:B------:R-:W-:Y:S02]  /*0510*/  LOP3.LUT R8, R8, 0x7, R69, 0xf8, !PT ;  /* 0x0000000708087812 */ /* 0x000fe400078ef845 */
[----:B------:R-:W-:Y:S01]  /*0520*/  LOP3.LUT R7, R65, R6, RZ, 0xfc, !PT ;  /* 0x0000000641077212 */ /* 0x000fe200078efcff */
[----:B------:R-:W-:Y:S01]  /*0530*/  IMAD.SHL.U32 R74, R2, 0x20, RZ ;  /* 0x00000020024a7824 */ /* 0x000fe200078e00ff */
[----:B------:R-:W-:Y:S01]  /*0540*/  SHF.R.U32.HI R11, RZ, 0x1f, R4 ;  /* 0x0000001fff0b7819 */ /* 0x000fe20000011604 */
[----:B------:R-:W-:Y:S01]  /*0550*/  IMAD R66, R0, 0x8, R3 ;  /* 0x0000000800427824 */ /* 0x000fe200078e0203 */
[----:B------:R-:W-:Y:S01]  /*0560*/  LEA R8, R8, 0x400, 0x5 ;  /* 0x0000040008087811 */ /* 0x000fe200078e28ff */
[----:B------:R-:W-:Y:S01]  /*0570*/  IMAD.HI R2, R7, 0x66666667, RZ ;  /* 0x6666666707027827 */ /* 0x000fe200078e02ff */
[----:B------:R-:W-:-:S02]  /*0580*/  LEA.HI R4, R4, R11, RZ, 0x14 ;  /* 0x0000000b04047211 */ /* 0x000fc400078fa0ff */
[----:B------:R-:W-:Y:S02]  /*0590*/  LOP3.LUT R75, R73, R74, RZ, 0xfc, !PT ;  /* 0x0000004a494b7212 */ /* 0x000fe400078efcff */
[----:B------:R-:W-:Y:S01]  /*05a0*/  LOP3.LUT R73, R8, R73, RZ, 0xfc, !PT ;  /* 0x0000004908497212 */ /* 0x000fe200078efcff */
[----:B------:R-:W-:Y:S01]  /*05b0*/  IMAD R9, R4, -0x2800, R9 ;  /* 0xffffd80004097824 */ /* 0x000fe200078e0209 */
[----:B------:R-:W-:Y:S01]  /*05c0*/  LOP3.LUT R72, R13, R8, RZ, 0xfc, !PT ;  /* 0x000000080d487212 */ /* 0x000fe200078efcff */
[----:B------:R-:W-:Y:S01]  /*05d0*/  IMAD.SHL.U32 R8, R69, 0x8, RZ ;  /* 0x0000000845087824 */ /* 0x000fe200078e00ff */
[----:B------:R-:W-:Y:S02]  /*05e0*/  SHF.R.U32.HI R11, RZ, 0x1f, R2 ;  /* 0x0000001fff0b7819 */ /* 0x000fe40000011602 */
[----:B------:R-:W-:Y:S01]  /*05f0*/  SHF.R.S32.HI R4, RZ, 0x19, R66 ;  /* 0x00000019ff047819 */ /* 0x000fe20000011442 */
[----:B------:R-:W-:Y:S01]  /*0600*/  IMAD.SHL.U32 R66, R66, 0x40, RZ ;  /* 0x0000004042427824 */ /* 0x000fe200078e00ff */
[----:B------:R-:W-:-:S02]  /*0610*/  LOP3.LUT R3, R8, 0x18, R69, 0x48, !PT ;  /* 0x0000001808037812 */ /* 0x000fc400078e4845 */
[----:B------:R-:W-:Y:S02]  /*0620*/  LOP3.LUT R0, R5, 0x8, RZ, 0xc0, !PT ;  /* 0x0000000805007812 */ /* 0x000fe400078ec0ff */
[----:B------:R-:W-:Y:S01]  /*0630*/  LEA.HI R10, R2, R11, RZ, 0x14 ;  /* 0x0000000b020a7211 */ /* 0x000fe200078fa0ff */
[----:B------:R-:W-:Y:S01]  /*0640*/  IMAD R76, R6, 0x20, R3 ;  /* 0x00000020064c7824 */ /* 0x000fe200078e0203 */
[----:B------:R-:W-:Y:S02]  /*0650*/  LOP3.LUT R2, R0, 0x7, R69, 0xf8, !PT ;  /* 0x0000000700027812 */ /* 0x000fe400078ef845 */
[----:B------:R-:W-:Y:S01]  /*0660*/  LOP3.LUT R0, R66, R6, RZ, 0xfc, !PT ;  /* 0x0000000642007212 */ /* 0x000fe200078efcff */
[----:B------:R-:W-:Y:S01]  /*0670*/  IMAD R10, R10, -0x2800, R7 ;  /* 0xffffd8000a0a7824 */ /* 0x000fe200078e0207 */
[----:B------:R-:W-:Y:S01]  /*0680*/  SGXT R3, R4, 0x1 ;  /* 0x000000010403781a */ /* 0x000fe20000000200 */
[----:B------:R-:W-:Y:S01]  /*0690*/  IMAD.SHL.U32 R15, R2, 0x20, RZ ;  /* 0x00000020020f7824 */ /* 0x000fe200078e00ff */
[----:B------:R-:W-:Y:S01]  /*06a0*/  LOP3.LUT R6, R66, 0x20, R6, 0xfe, !PT ;  /* 0x0000002042067812 */ /* 0x000fe200078efe06 */
[----:B------:R-:W-:Y:S01]  /*06b0*/  IMAD.SHL.U32 R76, R76, 0x2, RZ ;  /* 0x000000024c4c7824 */ /* 0x000fe200078e00ff */
[----:B------:R-:W-:Y:S01]  /*06c0*/  LOP3.LUT R11, R69, 0x3, RZ, 0xc0, !PT ;  /* 0x00000003450b7812 */ /* 0x000fe200078ec0ff */
[----:B------:R-:W-:Y:S01]  /*06d0*/  IMAD.IADD R70, R12, 0x1, R15 ;  /* 0x000000010c467824 */ /* 0x000fe200078e020f */
[----:B------:R-:W-:-:S02]  /*06e0*/  LEA.HI R4, R3, R0, RZ, 0x9 ;  /* 0x0000000003047211 */ /* 0x000fc400078f48ff */
[----:B------:R-:W-:Y:S01]  /*06f0*/  LEA.HI R5, R3, R6, RZ, 0x9 ;  /* 0x0000000603057211 */ /* 0x000fe200078f48ff */
[----:B------:R-:W-:Y:S01]  /*0700*/  IMAD.WIDE.U32 R2, R11, 0x10, RZ ;  /* 0x000000100b027825 */ /* 0x000fe200078e00ff */
[----:B------:R-:W-:Y:S02]  /*0710*/  LOP3.LUT R74, R13, R74, RZ, 0xfc, !PT ;  /* 0x0000004a0d4a7212 */ /* 0x000fe400078efcff */
[----:B------:R-:W-:Y:S01]  /*0720*/  LOP3.LUT R11, R5, 0xffe00, RZ, 0xc0, !PT ;  /* 0x000ffe00050b7812 */ /* 0x000fe200078ec0ff */
[----:B------:R-:W-:Y:S01]  /*0730*/  IMAD.SHL.U32 R13, R9, 0x1000, RZ ;  /* 0x00001000090d7824 */ /* 0x000fe200078e00ff */
[----:B------:R-:W-:Y:S02]  /*0740*/  LOP3.LUT R9, R4, 0xffe00, RZ, 0xc0, !PT ;  /* 0x000ffe0004097812 */ /* 0x000fe400078ec0ff */
[----:B------:R-:W-:Y:S01]  /*0750*/  LOP3.LUT R71, R12, R15, RZ, 0xfc, !PT ;  /* 0x0000000f0c477212 */ /* 0x000fe200078efcff */
[C---:B------:R-:W-:Y:S01]  /*0760*/  IMAD.WIDE R4, R13.reuse, 0x2, RZ ;  /* 0x000000020d047825 */ /* 0x040fe200078e02ff */
[----:B------:R-:W-:-:S03]  /*0770*/  LOP3.LUT R14, R13, 0x18, R8, 0xf8, !PT ;  /* 0x000000180d0e7812 */ /* 0x000fc600078ef808 */
[----:B------:R-:W-:Y:S01]  /*0780*/  IMAD.IADD R9, R0, 0x1, -R9 ;  /* 0x0000000100097824 */ /* 0x000fe200078e0a09 */
[----:B------:R-:W-:Y:S01]  /*0790*/  LOP3.LUT R63, R3, R5, RZ, 0xfc, !PT ;  /* 0x00000005033f7212 */ /* 0x000fe200078efcff */
[----:B------:R-:W-:Y:S01]  /*07a0*/  IMAD.IADD R11, R6, 0x1, -R11 ;  /* 0x00000001060b7824 */ /* 0x000fe200078e0a0b */
[----:B------:R-:W-:Y:S01]  /*07b0*/  LOP3.LUT R0, R2, R4, RZ, 0xfc, !PT ;  /* 0x0000000402007212 */ /* 0x000fe200078efcff */
[----:B------:R-:W-:Y:S02]  /*07c0*/  IMAD.SHL.U32 R5, R10, 0x1000, RZ ;  /* 0x000010000a057824 */ /* 0x000fe400078e00ff */
[----:B------:R-:W-:Y:S01]  /*07d0*/  IMAD.SHL.U32 R9, R9, 0x1000, RZ ;  /* 0x0000100009097824 */ /* 0x000fe200078e00ff */
[----:B------:R-:W-:Y:S01]  /*07e0*/  IADD3 R0, P5, R0, c[0x0][0x168], RZ ;  /* 0x00005a0000007a10 */ /* 0x000fe20007fbe0ff */
[----:B------:R-:W-:Y:S01]  /*07f0*/  IMAD.SHL.U32 R11, R11, 0x1000, RZ ;  /* 0x000010000b0b7824 */ /* 0x000fe200078e00ff */
[C-C-:B------:R-:W-:Y:S01]  /*0800*/  LOP3.LUT R13, R5.reuse, 0x18, R8.reuse, 0xf8, !PT ;  /* 0x00000018050d7812 */ /* 0x140fe200078ef808 */
[----:B------:R-:W-:Y:S01]  /*0810*/  IMAD.WIDE R4, R5, 0x2, RZ ;  /* 0x0000000205047825 */ /* 0x000fe200078e02ff */
[----:B------:R-:W-:-:S02]  /*0820*/  LOP3.LUT R10, R9, 0x18, R8, 0xf8, !PT ;  /* 0x00000018090a7812 */ /* 0x000fc400078ef808 */
[C---:B------:R-:W-:Y:S01]  /*0830*/  LOP3.LUT R12, R11.reuse, 0x18, R8, 0xf8, !PT ;  /* 0x000000180b0c7812 */ /* 0x040fe200078ef808 */
[----:B------:R-:W-:Y:S01]  /*0840*/  IMAD.WIDE R6, R11, 0x2, RZ ;  /* 0x000000020b067825 */ /* 0x000fe200078e02ff */
[C---:B------:R-:W-:Y:S02]  /*0850*/  LOP3.LUT R62, R2.reuse, R4, RZ, 0xfc, !PT ;  /* 0x00000004023e7212 */ /* 0x040fe400078efcff */
[----:B------:R-:W-:Y:S01]  /*0860*/  LOP3.LUT R61, R3, R5, RZ, 0xfc, !PT ;  /* 0x00000005033d7212 */ /* 0x000fe200078efcff */
[----:B------:R-:W-:Y:S01]  /*0870*/  IMAD.WIDE R8, R9, 0x2, RZ ;  /* 0x0000000209087825 */ /* 0x000fe200078e02ff */
[C---:B------:R-:W-:Y:S02]  /*0880*/  LOP3.LUT R60, R2.reuse, R6, RZ, 0xfc, !PT ;  /* 0x00000006023c7212 */ /* 0x040fe400078efcff */
[----:B------:R-:W-:Y:S01]  /*0890*/  LOP3.LUT R4, R3, R7, RZ, 0xfc, !PT ;  /* 0x0000000703047212 */ /* 0x000fe200078efcff */
[----:B------:R-:W-:Y:S01]  /*08a0*/  IMAD.MOV.U32 R11, RZ, RZ, 0x2 ;  /* 0x00000002ff0b7424 */ /* 0x000fe200078e00ff */
[----:B------:R-:W-:-:S02]  /*08b0*/  LOP3.LUT R5, R2, R8, RZ, 0xfc, !PT ;  /* 0x0000000802057212 */ /* 0x000fc400078efcff */
[----:B------:R-:W-:Y:S01]  /*08c0*/  LOP3.LUT R20, R3, R9, RZ, 0xfc, !PT ;  /* 0x0000000903147212 */ /* 0x000fe200078efcff */
[-C--:B------:R-:W-:Y:S01]  /*08d0*/  IMAD.WIDE R2, R10, R11.reuse, c[0x0][0x160] ;  /* 0x000058000a027625 */ /* 0x080fe200078e020b */
[----:B------:R-:W-:Y:S02]  /*08e0*/  IADD3 R64, P6, R0, 0x40, RZ ;  /* 0x0000004000407810 */ /* 0x000fe40007fde0ff */
[----:B------:R-:W-:Y:S01]  /*08f0*/  IADD3 R62, P4, R62, c[0x0][0x168], RZ ;  /* 0x00005a003e3e7a10 */ /* 0x000fe20007f9e0ff */
[-C--:B------:R-:W-:Y:S01]  /*0900*/  IMAD.WIDE R6, R12, R11.reuse, c[0x0][0x160] ;  /* 0x000058000c067625 */ /* 0x080fe200078e020b */
[----:B------:R1:W-:Y:S01]  /*0910*/  LDGSTS.E.BYPASS.128 [R76], [R2.64] ;  /* 0x00000000024c7fae */ /* 0x0003e2000b901c46 */
[----:B------:R-:W-:Y:S02]  /*0920*/  IADD3 R60, P2, R60, c[0x0][0x160], RZ ;  /* 0x000058003c3c7a10 */ /* 0x000fe40007f5e0ff */
[-C--:B------:R-:W-:Y:S01]  /*0930*/  IMAD.WIDE R8, R13, R11.reuse, c[0x0][0x168] ;  /* 0x00005a000d087625 */ /* 0x080fe200078e020b */
[----:B------:R2:W-:Y:S01]  /*0940*/  LDGSTS.E.BYPASS.128 [R76+0x800], [R6.64] ;  /* 0x00800000064c7fae */ /* 0x0005e2000b901c46 */
[----:B------:R-:W-:Y:S01]  /*0950*/  IADD3.X R63, RZ, c[0x0][0x16c], R63, P6, P5 ;  /* 0x00005b00ff3f7a10 */ /* 0x000fe200037ea43f */
[----:B------:R-:W-:Y:S01]  /*0960*/  CS2R R12, SRZ ;  /* 0x00000000000c7805 */ /* 0x000fe2000001ff00 */
[----:B------:R-:W-:Y:S01]  /*0970*/  IMAD.WIDE R10, R14, R11, c[0x0][0x168] ;  /* 0x00005a000e0a7625 */ /* 0x000fe200078e020b */
[----:B------:R-:W0:Y:S01]  /*0980*/  LDGDEPBAR ;  /* 0x00000000000079af */ /* 0x000e220000000000 */
[----:B------:R-:W-:Y:S01]  /*0990*/  IADD3 R62, P3, R62, 0x40, RZ ;  /* 0x000000403e3e7810 */ /* 0x000fe20007f7e0ff */
[----:B------:R-:W-:Y:S01]  /*09a0*/  CS2R R14, SRZ ;  /* 0x00000000000e7805 */ /* 0x000fe2000001ff00 */
[----:B------:R-:W-:Y:S01]  /*09b0*/  IADD3 R60, P1, R60, 0x40, RZ ;  /* 0x000000403c3c7810 */ /* 0x000fe20007f3e0ff */
[----:B------:R2:W-:Y:S01]  /*09c0*/  LDGSTS.E.BYPASS.128 [R76+0x1000], [R8.64] ;  /* 0x01000000084c7fae */ /* 0x0005e2000b901c46 */
[----:B-1----:R-:W-:-:S02]  /*09d0*/  IADD3 R2, P0, R5, c[0x0][0x160], RZ ;  /* 0x0000580005027a10 */ /* 0x002fc40007f1e0ff */
[----:B------:R-:W-:Y:S01]  /*09e0*/  IADD3.X R61, RZ, c[0x0][0x16c], R61, P3, P4 ;  /* 0x00005b00ff3d7a10 */ /* 0x000fe20001fe843d */
[----:B------:R2:W-:Y:S01]  /*09f0*/  LDGSTS.E.BYPASS.128 [R76+0x1800], [R10.64] ;  /* 0x018000000a4c7fae */ /* 0x0005e2000b901c46 */
[----:B------:R-:W-:Y:S02]  /*0a00*/  IADD3 R2, P5, R2, 0x40, RZ ;  /* 0x0000004002027810 */ /* 0x000fe40007fbe0ff */
[----:B------:R-:W-:Y:S01]  /*0a10*/  IADD3.X R3, RZ, c[0x0][0x164], R4, P1, P2 ;  /* 0x00005900ff037a10 */ /* 0x000fe20000fe4404 */
[----:B------:R-:W0:Y:S01]  /*0a20*/  LDGDEPBAR ;  /* 0x00000000000079af */ /* 0x000e220000000000 */
[----:B------:R-:W-:-:S03]  /*0a30*/  IADD3.X R0, RZ, c[0x0][0x164], R20, P5, P0 ;  /* 0x00005900ff007a10 */ /* 0x000fc60002fe0414 */
.L_x_0:
[----:B------:R-:W-:-:S04]  /*0a40*/  DEPBAR.LE SB0, 0x0 ;  /* 0x000080000000791a */ /* 0x000fc80000000000 */
[----:B------:R-:W-:Y:S01]  /*0a50*/  UIADD3 UR5, UR4, 0x1, URZ ;  /* 0x0000000104057890 */ /* 0x000fe2000fffe03f */
[----:B------:R-:W-:Y:S01]  /*0a60*/  BAR.SYNC.DEFER_BLOCKING 0x0 ;  /* 0x0000000000007b1d */ /* 0x000fe20000010000 */
[----:B------:R-:W-:Y:S01]  /*0a70*/  UISETP.GT.U32.AND UP0, UPT, UR4, 0x7ffffffe, UPT ;  /* 0x7ffffffe0400788c */ /* 0x000fe2000bf04070 */
[----:B------:R-:W-:-:S03]  /*0a80*/  ISETP.NE.U32.AND P0, PT, R67, 0x1fc0, PT ;  /* 0x00001fc04300780c */ /* 0x000fc60003f05070 */
[----:B------:R-:W-:Y:S01]  /*0a90*/  USEL UR4, UR5, URZ, UP0 ;  /* 0x0000003f05047287 */ /* 0x000fe20008000000 */
[----:B------:R-:W-:-:S03]  /*0aa0*/  ISETP.NE.AND.EX P0, PT, R68, RZ, PT, P0 ;  /* 0x000000ff4400720c */ /* 0x000fc60003f05300 */
[----:B------:R-:W-:-:S06]  /*0ab0*/  USHF.L.U32 UR5, UR4, 0xc, URZ ;  /* 0x0000000c04057899 */ /* 0x000fcc000800063f */
[----:B------:R-:W-:Y:S02]  /*0ac0*/  LEA R20, R75, UR5, 0x1 ;  /* 0x000000054b147c11 */ /* 0x000fe4000f8e08ff */
[----:B------:R-:W-:Y:S02]  /*0ad0*/  LEA R32, R73, UR5, 0x1 ;  /* 0x0000000549207c11 */ /* 0x000fe4000f8e08ff */
[----:B------:R-:W-:Y:S02]  /*0ae0*/  LEA R77, R71, UR5, 0x1 ;  /* 0x00000005474d7c11 */ /* 0x000fe4000f8e08ff */
[----:B------:R-:W-:Y:S02]  /*0af0*/  LEA R36, R74, UR5, 0x1 ;  /* 0x000000054a247c11 */ /* 0x000fe4000f8e08ff */
[----:B------:R-:W-:Y:S01]  /*0b00*/  LEA R40, R72, UR5, 0x1 ;  /* 0x0000000548287c11 */ /* 0x000fe2000f8e08ff */
[----:B------:R-:W-:Y:S04]  /*0b10*/  LDSM.16.M88.4 R20, [R20] ;  /* 0x000000001414783b */ /* 0x000fe80000000200 */
[----:B--2---:R-:W1:Y:S04]  /*0b20*/  LDSM.16.M88.4 R8, [R77+0x1000] ;  /* 0x001000004d08783b */ /* 0x004e680000000200 */
[----:B------:R-:W2:Y:S04]  /*0b30*/  LDSM.16.M88.4 R32, [R32] ;  /* 0x000000002020783b */ /* 0x000ea80000000200 */
[----:B------:R-:W3:Y:S04]  /*0b40*/  LDSM.16.M88.4 R4, [R77+0x1400] ;  /* 0x001400004d04783b */ /* 0x000ee80000000200 */
[----:B------:R-:W4:Y:S04]  /*0b50*/  LDSM.16.M88.4 R36, [R36] ;  /* 0x000000002424783b */ /* 0x000f280000000200 */
[----:B------:R-:W3:Y:S01]  /*0b60*/  LDSM.16.M88.4 R40, [R40] ;  /* 0x000000002828783b */ /* 0x000ee20000000200 */
[-C--:B-1----:R-:W-:Y:S08]  /*0b70*/  HMMA.16816.F32.BF16 R56, R20, R8.reuse, R56 ;  /* 0x000000081438723c */ /* 0x082ff00000041838 */
[----:B--2---:R-:W-:Y:S07]  /*0b80*/  HMMA.16816.F32.BF16 R48, R32, R8, R48 ;  /* 0x000000082030723c */ /* 0x004fee0000041830 */
[----:B------:R-:W-:Y:S01]  /*0b90*/  LEA R8, R70, UR5, 0x1 ;  /* 0x0000000546087c11 */ /* 0x000fe2000f8e08ff */
[-C--:B---3--:R-:W-:Y:S08]  /*0ba0*/  HMMA.16816.F32.BF16 R52, R20, R4.reuse, R52 ;  /* 0x000000041434723c */ /* 0x088ff00000041834 */
[----:B------:R-:W-:Y:S08]  /*0bb0*/  HMMA.16816.F32.BF16 R44, R32, R4, R44 ;  /* 0x00000004202c723c */ /* 0x000ff0000004182c */
[-C--:B----4-:R-:W-:Y:S08]  /*0bc0*/  HMMA.16816.F32.BF16 R56, R36, R10.reuse, R56 ;  /* 0x0000000a2438723c */ /* 0x090ff00000041838 */
[----:B------:R-:W-:Y:S01]  /*0bd0*/  HMMA.16816.F32.BF16 R48, R40, R10, R48 ;  /* 0x0000000a2830723c */ /* 0x000fe20000041830 */
[----:B------:R-:W1:Y:S07]  /*0be0*/  LDSM.16.M88.4 R8, [R8+0x1800] ;  /* 0x001800000808783b */ /* 0x000e6e0000000200 */
[-C--:B------:R-:W-:Y:S08]  /*0bf0*/  HMMA.16816.F32.BF16 R52, R36, R6.reuse, R52 ;  /* 0x000000062434723c */ /* 0x080ff00000041834 */
[----:B------:R-:W-:Y:S01]  /*0c00*/  HMMA.16816.F32.BF16 R44, R40, R6, R44 ;  /* 0x00000006282c723c */ /* 0x000fe2000004182c */
[----:B------:R-:W2:Y:S07]  /*0c10*/  LDSM.16.M88.4 R4, [R77+0x1c00] ;  /* 0x001c00004d04783b */ /* 0x000eae0000000200 */
[-C--:B-1----:R-:W-:Y:S08]  /*0c20*/  HMMA.16816.F32.BF16 R28, R20, R8.reuse, R28 ;  /* 0x00000008141c723c */ /* 0x082ff0000004181c */
[----:B------:R-:W-:Y:S01]  /*0c30*/  HMMA.16816.F32.BF16 R12, R32, R8, R12 ;  /* 0x00000008200c723c */ /* 0x000fe2000004180c */
[----:B------:R-:W-:Y:S06]  /*0c40*/  BAR.SYNC.DEFER_BLOCKING 0x0 ;  /* 0x0000000000007b1d */ /* 0x000fec0000010000 */
[----:B------:R-:W-:Y:S01]  /*0c50*/  IADD3 R8, P2, R67, R60, RZ ;  /* 0x0000003c43087210 */ /* 0x000fe20007f5e0ff */
[----:B--2---:R-:W-:Y:S04]  /*0c60*/  HMMA.16816.F32.BF16 R24, R20, R4, R24 ;  /* 0x000000041418723c */ /* 0x004fe80000041818 */
[----:B------:R-:W-:-:S04]  /*0c70*/  IMAD.X R9, R68, 0x1, R3, P2 ;  /* 0x0000000144097824 */ /* 0x000fc800010e0603 */
[----:B------:R-:W-:Y:S07]  /*0c80*/  HMMA.16816.F32.BF16 R16, R32, R4, R16 ;  /* 0x000000042010723c */ /* 0x000fee0000041810 */
[----:B------:R-:W-:Y:S01]  /*0c90*/  IADD3 R4, P3, R67, R62, RZ ;  /* 0x0000003e43047210 */ /* 0x000fe20007f7e0ff */
[----:B------:R-:W-:Y:S04]  /*0ca0*/  HMMA.16816.F32.BF16 R28, R36, R10, R28 ;  /* 0x0000000a241c723c */ /* 0x000fe8000004181c */
[----:B------:R-:W-:-:S04]  /*0cb0*/  IMAD.X R5, R68, 0x1, R61, P3 ;  /* 0x0000000144057824 */ /* 0x000fc800018e063d */
[----:B------:R-:W-:Y:S07]  /*0cc0*/  HMMA.16816.F32.BF16 R12, R40, R10, R12 ;  /* 0x0000000a280c723c */ /* 0x000fee000004180c */
[----:B------:R-:W-:Y:S01]  /*0cd0*/  IADD3 R10, P1, R67, R2, RZ ;  /* 0x00000002430a7210 */ /* 0x000fe20007f3e0ff */
[----:B------:R-:W-:Y:S04]  /*0ce0*/  HMMA.16816.F32.BF16 R24, R36, R6, R24 ;  /* 0x000000062418723c */ /* 0x000fe80000041818 */
[----:B------:R-:W-:-:S04]  /*0cf0*/  IMAD.X R11, R68, 0x1, R0, P1 ;  /* 0x00000001440b7824 */ /* 0x000fc800008e0600 */
[----:B------:R-:W-:Y:S01]  /*0d00*/  HMMA.16816.F32.BF16 R16, R40, R6, R16 ;  /* 0x000000062810723c */ /* 0x000fe20000041810 */
[----:B------:R-:W-:Y:S01]  /*0d10*/  @!PT LDS RZ, [RZ] ;  /* 0x00000000fffff984 */ /* 0x000fe20000000800 */
[----:B------:R-:W-:Y:S01]  /*0d20*/  @!PT LDS RZ, [RZ] ;  /* 0x00000000fffff984 */ /* 0x000fe20000000800 */
[----:B------:R-:W-:Y:S01]  /*0d30*/  @!PT LDS RZ, [RZ] ;  /* 0x00000000fffff984 */ /* 0x000fe20000000800 */
[----:B------:R1:W-:Y:S04]  /*0d40*/  LDGSTS.E.BYPASS.128 [R76], [R10.64], P0 ;  /* 0x000000000a4c7fae */ /* 0x0003e80008101c46 */
[----:B------:R1:W-:Y:S02]  /*0d50*/  LDGSTS.E.BYPASS.128 [R76+0x800], [R8.64], P0 ;  /* 0x00800000084c7fae */ /* 0x0003e40008101c46 */
[C---:B------:R-:W-:Y:S02]  /*0d60*/  IADD3 R6, P1, R67.reuse, R64, RZ ;  /* 0x0000004043067210 */ /* 0x040fe40007f3e0ff */
[----:B------:R-:W0:Y:S03]  /*0d70*/  LDGDEPBAR ;  /* 0x00000000000079af */ /* 0x000e260000000000 */
[----:B------:R-:W-:Y:S01]  /*0d80*/  IMAD.X R7, R68, 0x1, R63, P1 ;  /* 0x0000000144077824 */ /* 0x000fe200008e063f */
[----:B------:R1:W-:Y:S04]  /*0d90*/  LDGSTS.E.BYPASS.128 [R76+0x1000], [R4.64], P0 ;  /* 0x01000000044c7fae */ /* 0x0003e80008101c46 */
[----:B------:R1:W-:Y:S01]  /*0da0*/  LDGSTS.E.BYPASS.128 [R76+0x1800], [R6.64], P0 ;  /* 0x01800000064c7fae */ /* 0x0003e20008101c46 */
[----:B------:R-:W-:-:S03]  /*0db0*/  IADD3 R67, P0, R67, 0x40, RZ ;  /* 0x0000004043437810 */ /* 0x000fc60007f1e0ff */
[----:B------:R-:W0:Y:S02]  /*0dc0*/  LDGDEPBAR ;  /* 0x00000000000079af */ /* 0x000e240000000000 */
[----:B------:R-:W-:Y:S01]  /*0dd0*/  IMAD.X R68, RZ, RZ, R68, P0 ;  /* 0x000000ffff447224 */ /* 0x000fe200000e0644 */
[----:B------:R-:W-:-:S04]  /*0de0*/  ISETP.NE.U32.AND P0, PT, R67, 0x2000, PT ;  /* 0x000020004300780c */ /* 0x000fc80003f05070 */
[----:B------:R-:W-:-:S13]  /*0df0*/  ISETP.NE.AND.EX P0, PT, R68, RZ, PT, P0 ;  /* 0x000000ff4400720c */ /* 0x000fda0003f05300 */
[----:B-1----:R-:W-:Y:S05]  /*0e00*/  @P0 BRA `(.L_x_0) ;  /* 0xfffffc3000000947 */ /* 0x002fea000383ffff */
[----:B------:R-:W-:Y:S01]  /*0e10*/  IMAD.SHL.U32 R2, R69, 0x10, RZ ;  /* 0x0000001045027824 */ /* 0x000fe200078e00ff */
[----:B------:R-:W-:-:S04]  /*0e20*/  DEPBAR.LE SB0, 0x0 ;  /* 0x000080000000791a */ /* 0x000fc80000000000 */
[----:B------:R-:W-:Y:S01]  /*0e30*/  IMAD.SHL.U32 R0, R69, 0x2, RZ ;  /* 0x0000000245007824 */ /* 0x000fe200078e00ff */
[----:B------:R-:W-:Y:S01]  /*0e40*/  F2FP.BF16.PACK_AB R25, R25, R24 ;  /* 0x000000181919723e */ /* 0x000fe200000010ff */
[----:B------:R-:W-:Y:S01]  /*0e50*/  IMAD.SHL.U32 R24, R69, 0x8, RZ ;  /* 0x0000000845187824 */ /* 0x000fe200078e00ff */
[----:B------:R-:W-:Y:S02]  /*0e60*/  LOP3.LUT R3, R2, 0x5c0, RZ, 0xc0, !PT ;  /* 0x000005c002037812 */ /* 0x000fe400078ec0ff */
[----:B------:R-:W-:Y:S02]  /*0e70*/  SHF.R.U32.HI R7, RZ, 0x2, R69 ;  /* 0x00000002ff077819 */ /* 0x000fe40000011645 */
[----:B------:R-:W-:Y:S02]  /*0e80*/  LOP3.LUT R0, R3, 0x6, R0, 0xf8, !PT ;  /* 0x0000000603007812 */ /* 0x000fe400078ef800 */
[----:B------:R-:W-:Y:S02]  /*0e90*/  LOP3.LUT R2, R24, 0x3f8, RZ, 0xc0, !PT ;  /* 0x000003f818027812 */ /* 0x000fe400078ec0ff */
[----:B------:R-:W-:-:S02]  /*0ea0*/  LOP3.LUT R0, R0, 0x8, R7, 0xf8, !PT ;  /* 0x0000000800007812 */ /* 0x000fc400078ef807 */
[C---:B------:R-:W-:Y:S01]  /*0eb0*/  LOP3.LUT R5, R2.reuse, 0x400, RZ, 0xfc, !PT ;  /* 0x0000040002057812 */ /* 0x040fe200078efcff */
[----:B------:R-:W-:Y:S01]  /*0ec0*/  IMAD.SHL.U32 R7, R2, 0x2, RZ ;  /* 0x0000000202077824 */ /* 0x000fe200078e00ff */
[----:B------:R-:W-:Y:S01]  /*0ed0*/  F2FP.BF16.PACK_AB R23, R17, R16 ;  /* 0x000000101117723e */ /* 0x000fe200000010ff */
[----:B------:R-:W-:Y:S01]  /*0ee0*/  IMAD.SHL.U32 R0, R0, 0x2, RZ ;  /* 0x0000000200007824 */ /* 0x000fe200078e00ff */
[----:B------:R-:W-:Y:S02]  /*0ef0*/  SHF.R.U32.HI R6, RZ, 0x2, R5 ;  /* 0x00000002ff067819 */ /* 0x000fe40000011605 */
[----:B------:R-:W-:Y:S02]  /*0f00*/  LOP3.LUT R5, R3, 0x200, RZ, 0xfc, !PT ;  /* 0x0000020003057812 */ /* 0x000fe400078efcff */
[----:B------:R-:W-:Y:S02]  /*0f10*/  F2FP.BF16.PACK_AB R57, R57, R56 ;  /* 0x000000383939723e */ /* 0x000fe400000010ff */
[----:B------:R-:W-:Y:S01]  /*0f20*/  LEA.HI R16, R3, R0, RZ, 0x1e ;  /* 0x0000000003107211 */ /* 0x000fe200078ff0ff */
[----:B------:R-:W-:Y:S01]  /*0f30*/  BAR.SYNC.DEFER_BLOCKING 0x0 ;  /* 0x0000000000007b1d */ /* 0x000fe20000010000 */
[----:B------:R-:W-:-:S02]  /*0f40*/  F2FP.BF16.PACK_AB R58, R59, R58 ;  /* 0x0000003a3b3a723e */ /* 0x000fc400000010ff */
[----:B------:R-:W-:Y:S02]  /*0f50*/  LEA.HI R17, R5, R0, RZ, 0x1e ;  /* 0x0000000005117211 */ /* 0x000fe400078ff0ff */
[----:B------:R-:W-:Y:S02]  /*0f60*/  F2FP.BF16.PACK_AB R53, R53, R52 ;  /* 0x000000343535723e */ /* 0x000fe400000010ff */
[----:B------:R-:W-:Y:S02]  /*0f70*/  F2FP.BF16.PACK_AB R54, R55, R54 ;  /* 0x000000363736723e */ /* 0x000fe400000010ff */
[----:B------:R-:W-:Y:S02]  /*0f80*/  F2FP.BF16.PACK_AB R29, R29, R28 ;  /* 0x0000001c1d1d723e */ /* 0x000fe400000010ff */
[----:B------:R-:W-:Y:S02]  /*0f90*/  F2FP.BF16.PACK_AB R30, R31, R30 ;  /* 0x0000001e1f1e723e */ /* 0x000fe400000010ff */
[----:B------:R-:W-:-:S02]  /*0fa0*/  F2FP.BF16.PACK_AB R26, R27, R26 ;  /* 0x0000001a1b1a723e */ /* 0x000fc400000010ff */
[----:B------:R-:W-:Y:S02]  /*0fb0*/  LOP3.LUT R4, R69, 0x78, RZ, 0xc0, !PT ;  /* 0x0000007845047812 */ /* 0x000fe400078ec0ff */
[----:B------:R-:W-:Y:S02]  /*0fc0*/  LOP3.LUT R6, R6, 0x1f0, RZ, 0xc0, !PT ;  /* 0x000001f006067812 */ /* 0x000fe400078ec0ff */
[----:B------:R-:W-:Y:S01]  /*0fd0*/  F2FP.BF16.PACK_AB R21, R13, R12 ;  /* 0x0000000c0d15723e */ /* 0x000fe200000010ff */
[----:B------:R-:W-:Y:S01]  /*0fe0*/  IMAD R12, R4, 0x2, R7 ;  /* 0x00000002040c7824 */ /* 0x000fe200078e0207 */
[----:B------:R-:W-:Y:S01]  /*0ff0*/  F2FP.BF16.PACK_AB R49, R49, R48 ;  /* 0x000000303131723e */ /* 0x000fe200000010ff */
[----:B------:R-:W-:Y:S01]  /*1000*/  IMAD.IADD R20, R7, 0x1, R6 ;  /* 0x0000000107147824 */ /* 0x000fe200078e0206 */
[----:B------:R-:W-:Y:S01]  /*1010*/  F2FP.BF16.PACK_AB R50, R51, R50 ;  /* 0x000000323332723e */ /* 0x000fe200000010ff */
[----:B------:R-:W-:Y:S01]  /*1020*/  STS [R16], R57 ;  /* 0x0000003910007388 */ /* 0x000fe20000000800 */
[----:B------:R-:W-:-:S02]  /*1030*/  F2FP.BF16.PACK_AB R45, R45, R44 ;  /* 0x0000002c2d2d723e */ /* 0x000fc400000010ff */
[----:B------:R-:W-:Y:S01]  /*1040*/  F2FP.BF16.PACK_AB R46, R47, R46 ;  /* 0x0000002e2f2e723e */ /* 0x000fe200000010ff */
[----:B------:R-:W-:Y:S01]  /*1050*/  STS [R17+0x400], R58 ;  /* 0x0004003a11007388 */ /* 0x000fe20000000800 */
[----:B------:R-:W-:Y:S02]  /*1060*/  F2FP.BF16.PACK_AB R22, R15, R14 ;  /* 0x0000000e0f16723e */ /* 0x000fe400000010ff */
[----:B------:R-:W-:Y:S01]  /*1070*/  F2FP.BF16.PACK_AB R18, R19, R18 ;  /* 0x000000121312723e */ /* 0x000fe200000010ff */
[----:B------:R-:W-:Y:S01]  /*1080*/  STS [R16+0x20], R53 ;  /* 0x0000203510007388 */ /* 0x000fe20000000800 */
[----:B------:R-:W-:Y:S02]  /*1090*/  SHF.R.U32.HI R3, RZ, 0x3, R69 ;  /* 0x00000003ff037819 */ /* 0x000fe40000011645 */
[----:B------:R-:W-:Y:S01]  /*10a0*/  LOP3.LUT R65, R65, 0x38, R24, 0xf8, !PT ;  /* 0x0000003841417812 */ /* 0x000fe200078ef818 */
[----:B------:R-:W-:Y:S01]  /*10b0*/  STS [R17+0x420], R54 ;  /* 0x0004203611007388 */ /* 0x000fe20000000800 */
[----:B------:R-:W-:-:S02]  /*10c0*/  SGXT.U32 R3, R3, 0x4 ;  /* 0x000000040303781a */ /* 0x000fc40000000000 */
[----:B------:R-:W-:Y:S01]  /*10d0*/  ISETP.GE.AND P0, PT, R65, 0x2800, PT ;  /* 0x000028004100780c */ /* 0x000fe20003f06270 */
[----:B------:R-:W-:Y:S01]  /*10e0*/  STS [R16+0x40], R29 ;  /* 0x0000401d10007388 */ /* 0x000fe20000000800 */
[----:B------:R-:W-:-:S03]  /*10f0*/  LOP3.LUT R66, R3, R66, RZ, 0xfc, !PT ;  /* 0x0000004203427212 */ /* 0x000fc600078efcff */
[----:B------:R-:W-:Y:S01]  /*1100*/  STS [R17+0x440], R30 ;  /* 0x0004401e11007388 */ /* 0x000fe20000000800 */
[C---:B------:R-:W-:Y:S01]  /*1110*/  LOP3.LUT R2, R66.reuse, 0x10, RZ, 0xfc, !PT ;  /* 0x0000001042027812 */ /* 0x040fe200078efcff */
[C---:B------:R-:W-:Y:S01]  /*1120*/  IMAD R65, R66.reuse, 0x2800, R65 ;  /* 0x0000280042417824 */ /* 0x040fe200078e0241 */
[C---:B------:R-:W-:Y:S01]  /*1130*/  LOP3.LUT R0, R66.reuse, 0x20, RZ, 0xfc, !PT ;  /* 0x0000002042007812 */ /* 0x040fe200078efcff */
[----:B------:R1:W-:Y:S01]  /*1140*/  STS [R16+0x60], R25 ;  /* 0x0000601910007388 */ /* 0x0003e20000000800 */
[C---:B------:R-:W-:Y:S02]  /*1150*/  ISETP.LT.AND P1, PT, R66.reuse, 0x200, !P0 ;  /* 0x000002004200780c */ /* 0x040fe40004721270 */
[----:B------:R-:W-:Y:S01]  /*1160*/  LOP3.LUT R66, R66, 0x30, RZ, 0xfc, !PT ;  /* 0x0000003042427812 */ /* 0x000fe200078efcff */
[----:B------:R-:W-:Y:S04]  /*1170*/  STS [R17+0x460], R26 ;  /* 0x0004601a11007388 */ /* 0x000fe80000000800 */
[----:B------:R-:W-:Y:S01]  /*1180*/  BAR.SYNC.DEFER_BLOCKING 0x0 ;  /* 0x0000000000007b1d */ /* 0x000fe20000010000 */
[----:B------:R-:W-:Y:S01]  /*1190*/  ISETP.LT.AND P2, PT, R2, 0x200, !P0 ;  /* 0x000002000200780c */ /* 0x000fe20004741270 */
[----:B-1----:R-:W-:Y:S01]  /*11a0*/  IMAD.MOV.U32 R25, RZ, RZ, 0x2 ;  /* 0x00000002ff197424 */ /* 0x002fe200078e00ff */
[----:B------:R-:W-:-:S02]  /*11b0*/  ISETP.LT.AND P3, PT, R0, 0x200, !P0 ;  /* 0x000002000000780c */ /* 0x000fc40004761270 */
[----:B------:R-:W-:Y:S01]  /*11c0*/  ISETP.LT.AND P0, PT, R66, 0x200, !P0 ;  /* 0x000002004200780c */ /* 0x000fe20004701270 */
[C---:B------:R-:W-:Y:S01]  /*11d0*/  IMAD.WIDE R2, R65.reuse, R25, c[0x0][0x170] ;  /* 0x00005c0041027625 */ /* 0x040fe200078e0219 */
[----:B------:R-:W1:Y:S04]  /*11e0*/  LDS.128 R4, [R12] ;  /* 0x000000000c047984 */ /* 0x000e680000000c00 */
[----:B------:R-:W2:Y:S04]  /*11f0*/  LDS.128 R8, [R20+0x800] ;  /* 0x0008000014087984 */ /* 0x000ea80000000c00 */
[----:B------:R-:W-:Y:S06]  /*1200*/  BAR.SYNC.DEFER_BLOCKING 0x0 ;  /* 0x0000000000007b1d */ /* 0x000fec0000010000 */
[----:B------:R-:W-:Y:S04]  /*1210*/  STS [R16], R49 ;  /* 0x0000003110007388 */ /* 0x000fe80000000800 */
[----:B------:R-:W-:Y:S04]  /*1220*/  STS [R17+0x400], R50 ;  /* 0x0004003211007388 */ /* 0x000fe80000000800 */
[----:B------:R-:W-:Y:S04]  /*1230*/  STS [R16+0x20], R45 ;  /* 0x0000202d10007388 */ /* 0x000fe80000000800 */
[----:B------:R-:W-:Y:S04]  /*1240*/  STS [R17+0x420], R46 ;  /* 0x0004202e11007388 */ /* 0x000fe80000000800 */
[----:B------:R-:W-:Y:S04]  /*1250*/  STS [R16+0x40], R21 ;  /* 0x0000401510007388 */ /* 0x000fe80000000800 */
[----:B------:R-:W-:Y:S04]  /*1260*/  STS [R17+0x440], R22 ;  /* 0x0004401611007388 */ /* 0x000fe80000000800 */
[----:B------:R3:W-:Y:S04]  /*1270*/  STS [R16+0x60], R23 ;  /* 0x0000601710007388 */ /* 0x0007e80000000800 */
[----:B------:R4:W-:Y:S04]  /*1280*/  STS [R17+0x460], R18 ;  /* 0x0004601211007388 */ /* 0x0009e80000000800 */
[----:B------:R-:W-:Y:S01]  /*1290*/  BAR.SYNC.DEFER_BLOCKING 0x0 ;  /* 0x0000000000007b1d */ /* 0x000fe20000010000 */
[----:B---3--:R-:W-:-:S02]  /*12a0*/  IADD3 R16, R65, 0x28000, RZ ;  /* 0x0002800041107810 */ /* 0x008fc40007ffe0ff */
[----:B----4-:R-:W-:-:S03]  /*12b0*/  IADD3 R18, R65, 0x50000, RZ ;  /* 0x0005000041127810 */ /* 0x010fc60007ffe0ff */
[----:B------:R-:W-:-:S04]  /*12c0*/  IMAD.WIDE R16, R16, R25, c[0x0][0x170] ;  /* 0x00005c0010107625 */ /* 0x000fc800078e0219 */
[----:B------:R-:W-:Y:S01]  /*12d0*/  IMAD.WIDE R18, R18, R25, c[0x0][0x170] ;  /* 0x00005c0012127625 */ /* 0x000fe200078e0219 */
[----:B------:R-:W3:Y:S04]  /*12e0*/  LDS.128 R12, [R12] ;  /* 0x000000000c0c7984 */ /* 0x000ee80000000c00 */
[----:B-1----:R1:W-:Y:S04]  /*12f0*/  @P1 STG.E.128 [R2.64], R4 ;  /* 0x0000000402001986 */ /* 0x0023e8000c101d06 */
[----:B--2---:R1:W-:Y:S04]  /*1300*/  @P2 STG.E.128 [R16.64], R8 ;  /* 0x0000000810002986 */ /* 0x0043e8000c101d06 */
[----:B---3--:R1:W-:Y:S01]  /*1310*/  @P3 STG.E.128 [R18.64], R12 ;  /* 0x0000000c12003986 */ /* 0x0083e2000c101d06 */
[----:B------:R-:W-:Y:S05]  /*1320*/  @!P0 EXIT ;  /* 0x000000000000894d */ /* 0x000fea0003800000 */
[----:B------:R-:W2:Y:S01]  /*1330*/  LDS.128 R20, [R20+0x800] ;  /* 0x0008000014147984 */ /* 0x000ea20000000c00 */
[----:B-1----:R-:W-:-:S05]  /*1340*/  IADD3 R2, R65, 0x78000, RZ ;  /* 0x0007800041027810 */ /* 0x002fca0007ffe0ff */
[----:B------:R-:W-:-:S05]  /*1350*/  IMAD.WIDE R2, R2, R25, c[0x0][0x170] ;  /* 0x00005c0002027625 */ /* 0x000fca00078e0219 */
[----:B--2---:R-:W-:Y:S01]  /*1360*/  STG.E.128 [R2.64], R20 ;  /* 0x0000001402007986 */ /* 0x004fe2000c101d06 */
[----:B------:R-:W-:Y:S05]  /*1370*/  EXIT ;  /* 0x000000000000794d */ /* 0x000fea0003800000 */
.L_x_1:
[----:B------:R-:W-:-:S00]  /*1380*/  BRA `(.L_x_1) ;  /* 0xfffffff000007947 */ /* 0x000fc0000383ffff */
[----:B------:R-:W-:-:S00]  /*1390*/  NOP ;  /* 0x0000000000007918 */ /* 0x000fc00000000000 */
        /* <DEDUP_REMOVED lines=14> */
.L_x_2:


//--------------------- .nv.shared.triton_mm      --------------------------
	.section	.nv.shared.triton_mm,"aw",@nobits
	.sectionflags	@""
	.align	16
